//
// Generated by NVIDIA NVVM Compiler
//
// Compiler Build ID: CL-36424714
// Cuda compilation tools, release 13.0, V13.0.88
// Based on NVVM 20.0.0
//

.version 9.0
.target sm_100
.address_size 64

	// .globl	_Z5habs2Pf14__nv_bfloat162

.visible .entry _Z5habs2Pf14__nv_bfloat162(
	.param .u64 .ptr .align 1 _Z5habs2Pf14__nv_bfloat162_param_0,
	.param .align 4 .b8 _Z5habs2Pf14__nv_bfloat162_param_1[4]
)
{
	.reg .b16 	%rs<3>;
	.reg .b32 	%r<3>;
	.reg .b32 	%f<3>;
	.reg .b64 	%rd<3>;

	ld.param.u64 	%rd1, [_Z5habs2Pf14__nv_bfloat162_param_0];
	cvta.to.global.u64 	%rd2, %rd1;
	ld.param.u32 	%r2, [_Z5habs2Pf14__nv_bfloat162_param_1];
	// begin inline asm
	{abs.bf16x2 %r1,%r2;
}
	// end inline asm
	mov.b32 	{%rs1, %rs2}, %r1;
	// begin inline asm
	{ cvt.f32.bf16 %f1, %rs1;}

	// end inline asm
	st.global.f32 	[%rd2], %f1;
	// begin inline asm
	{ cvt.f32.bf16 %f2, %rs2;}

	// end inline asm
	st.global.f32 	[%rd2+4], %f2;
	ret;

}
	// .globl	_Z5hfma2Pf14__nv_bfloat162S0_S0_
.visible .entry _Z5hfma2Pf14__nv_bfloat162S0_S0_(
	.param .u64 .ptr .align 1 _Z5hfma2Pf14__nv_bfloat162S0_S0__param_0,
	.param .align 4 .b8 _Z5hfma2Pf14__nv_bfloat162S0_S0__param_1[4],
	.param .align 4 .b8 _Z5hfma2Pf14__nv_bfloat162S0_S0__param_2[4],
	.param .align 4 .b8 _Z5hfma2Pf14__nv_bfloat162S0_S0__param_3[4]
)
{
	.reg .b16 	%rs<3>;
	.reg .b32 	%r<5>;
	.reg .b32 	%f<3>;
	.reg .b64 	%rd<3>;

	ld.param.u64 	%rd1, [_Z5hfma2Pf14__nv_bfloat162S0_S0__param_0];
	cvta.to.global.u64 	%rd2, %rd1;
	ld.param.u32 	%r2, [_Z5hfma2Pf14__nv_bfloat162S0_S0__param_1];
	ld.param.u32 	%r3, [_Z5hfma2Pf14__nv_bfloat162S0_S0__param_2];
	ld.param.u32 	%r4, [_Z5hfma2Pf14__nv_bfloat162S0_S0__param_3];
	// begin inline asm
	{fma.rn.bf16x2 %r1,%r2,%r3,%r4;
}
	// end inline asm
	mov.b32 	{%rs1, %rs2}, %r1;
	// begin inline asm
	{ cvt.f32.bf16 %f1, %rs1;}

	// end inline asm
	st.global.f32 	[%rd2], %f1;
	// begin inline asm
	{ cvt.f32.bf16 %f2, %rs2;}

	// end inline asm
	st.global.f32 	[%rd2+4], %f2;
	ret;

}
	// .globl	_Z10hfma2_reluPf14__nv_bfloat162S0_S0_
.visible .entry _Z10hfma2_reluPf14__nv_bfloat162S0_S0_(
	.param .u64 .ptr .align 1 _Z10hfma2_reluPf14__nv_bfloat162S0_S0__param_0,
	.param .align 4 .b8 _Z10hfma2_reluPf14__nv_bfloat162S0_S0__param_1[4],
	.param .align 4 .b8 _Z10hfma2_reluPf14__nv_bfloat162S0_S0__param_2[4],
	.param .align 4 .b8 _Z10hfma2_reluPf14__nv_bfloat162S0_S0__param_3[4]
)
{
	.reg .b16 	%rs<3>;
	.reg .b32 	%r<5>;
	.reg .b32 	%f<3>;
	.reg .b64 	%rd<3>;

	ld.param.u64 	%rd1, [_Z10hfma2_reluPf14__nv_bfloat162S0_S0__param_0];
	cvta.to.global.u64 	%rd2, %rd1;
	ld.param.u32 	%r2, [_Z10hfma2_reluPf14__nv_bfloat162S0_S0__param_1];
	ld.param.u32 	%r3, [_Z10hfma2_reluPf14__nv_bfloat162S0_S0__param_2];
	ld.param.u32 	%r4, [_Z10hfma2_reluPf14__nv_bfloat162S0_S0__param_3];
	// begin inline asm
	{ fma.rn.relu.bf16x2 %r1,%r2,%r3,%r4;
}
	// end inline asm
	mov.b32 	{%rs1, %rs2}, %r1;
	// begin inline asm
	{ cvt.f32.bf16 %f1, %rs1;}

	// end inline asm
	st.global.f32 	[%rd2], %f1;
	// begin inline asm
	{ cvt.f32.bf16 %f2, %rs2;}

	// end inline asm
	st.global.f32 	[%rd2+4], %f2;
	ret;

}
	// .globl	_Z9hfma2_satPf14__nv_bfloat162S0_S0_
.visible .entry _Z9hfma2_satPf14__nv_bfloat162S0_S0_(
	.param .u64 .ptr .align 1 _Z9hfma2_satPf14__nv_bfloat162S0_S0__param_0,
	.param .align 4 .b8 _Z9hfma2_satPf14__nv_bfloat162S0_S0__param_1[4],
	.param .align 4 .b8 _Z9hfma2_satPf14__nv_bfloat162S0_S0__param_2[4],
	.param .align 4 .b8 _Z9hfma2_satPf14__nv_bfloat162S0_S0__param_3[4]
)
{
	.reg .b16 	%rs<3>;
	.reg .b32 	%r<5>;
	.reg .b32 	%f<3>;
	.reg .b64 	%rd<3>;

	ld.param.u64 	%rd1, [_Z9hfma2_satPf14__nv_bfloat162S0_S0__param_0];
	cvta.to.global.u64 	%rd2, %rd1;
	ld.param.u32 	%r2, [_Z9hfma2_satPf14__nv_bfloat162S0_S0__param_1];
	ld.param.u32 	%r3, [_Z9hfma2_satPf14__nv_bfloat162S0_S0__param_2];
	ld.param.u32 	%r4, [_Z9hfma2_satPf14__nv_bfloat162S0_S0__param_3];
	// begin inline asm
	{ .reg .b32 f, one, zero;
  mov.b32 one, 0x3f803f80U;
  mov.b32 zero, 0;
  fma.rn.bf16x2 f, %r2, %r3, %r4;
  max.bf16x2 f, f, zero;
  min.bf16x2 %r1, f, one;
}
	// end inline asm
	mov.b32 	{%rs1, %rs2}, %r1;
	// begin inline asm
	{ cvt.f32.bf16 %f1, %rs1;}

	// end inline asm
	st.global.f32 	[%rd2], %f1;
	// begin inline asm
	{ cvt.f32.bf16 %f2, %rs2;}

	// end inline asm
	st.global.f32 	[%rd2+4], %f2;
	ret;

}


// ===== COMPILED SASS (sm_100) =====

	.target	sm_100

	.elftype	@"ET_EXEC"


//--------------------- .note.nv.tkinfo           --------------------------
	.section	.note.nv.tkinfo,"",@"SHT_NOTE"
	.sectionflags	@"SHF_NOTE_NV_TKINFO"
	.tkinfo
        /*0018*/ 	.word	0x00000002
        /*0030*/ 	.string	""
        /*0030*/ 	.string	"ptxas"
        /*0030*/ 	.string	"Cuda compilation tools, release 13.0, V13.0.88"
        /*0030*/ 	.string	"Build cuda_13.0.r13.0/compiler.36424714_0"
        /*0030*/ 	.string	"-arch sm_100 -m 64 "



//--------------------- .note.nv.cuinfo           --------------------------
	.section	.note.nv.cuinfo,"",@"SHT_NOTE"
	.sectionflags	@"SHF_NOTE_NV_CUINFO"
        /*0018*/ 	.short	0x0002
        /*001a*/ 	.short	0x0064
        /*001c*/ 	.short	0x0082
	.zero		2


//--------------------- .nv.info                  --------------------------
	.section	.nv.info,"",@"SHT_CUDA_INFO"
	.align	4


	//----- nvinfo : EIATTR_REGCOUNT
	.align		4
        /*0000*/ 	.byte	0x04, 0x2f
        /*0002*/ 	.short	(.L_1 - .L_0)
	.align		4
.L_0:
        /*0004*/ 	.word	index@(_Z5habs2Pf14__nv_bfloat162)
        /*0008*/ 	.word	0x0000000a


	//----- nvinfo : EIATTR_FRAME_SIZE
	.align		4
.L_1:
        /*000c*/ 	.byte	0x04, 0x11
        /*000e*/ 	.short	(.L_3 - .L_2)
	.align		4
.L_2:
        /*0010*/ 	.word	index@(_Z5habs2Pf14__nv_bfloat162)
        /*0014*/ 	.word	0x00000000


	//----- nvinfo : EIATTR_REGCOUNT
	.align		4
.L_3:
        /*0018*/ 	.byte	0x04, 0x2f
        /*001a*/ 	.short	(.L_5 - .L_4)
	.align		4
.L_4:
        /*001c*/ 	.word	index@(_Z5hfma2Pf14__nv_bfloat162S0_S0_)
        /*0020*/ 	.word	0x0000000a


	//----- nvinfo : EIATTR_FRAME_SIZE
	.align		4
.L_5:
        /*0024*/ 	.byte	0x04, 0x11
        /*0026*/ 	.short	(.L_7 - .L_6)
	.align		4
.L_6:
        /*0028*/ 	.word	index@(_Z5hfma2Pf14__nv_bfloat162S0_S0_)
        /*002c*/ 	.word	0x00000000


	//----- nvinfo : EIATTR_REGCOUNT
	.align		4
.L_7:
        /*0030*/ 	.byte	0x04, 0x2f
        /*0032*/ 	.short	(.L_9 - .L_8)
	.align		4
.L_8:
        /*0034*/ 	.word	index@(_Z10hfma2_reluPf14__nv_bfloat162S0_S0_)
        /*0038*/ 	.word	0x0000000a


	//----- nvinfo : EIATTR_FRAME_SIZE
	.align		4
.L_9:
        /*003c*/ 	.byte	0x04, 0x11
        /*003e*/ 	.short	(.L_11 - .L_10)
	.align		4
.L_10:
        /*0040*/ 	.word	index@(_Z10hfma2_reluPf14__nv_bfloat162S0_S0_)
        /*0044*/ 	.word	0x00000000


	//----- nvinfo : EIATTR_REGCOUNT
	.align		4
.L_11:
        /*0048*/ 	.byte	0x04, 0x2f
        /*004a*/ 	.short	(.L_13 - .L_12)
	.align		4
.L_12:
        /*004c*/ 	.word	index@(_Z9hfma2_satPf14__nv_bfloat162S0_S0_)
        /*0050*/ 	.word	0x0000000a


	//----- nvinfo : EIATTR_FRAME_SIZE
	.align		4
.L_13:
        /*0054*/ 	.byte	0x04, 0x11
        /*0056*/ 	.short	(.L_15 - .L_14)
	.align		4
.L_14:
        /*0058*/ 	.word	index@(_Z9hfma2_satPf14__nv_bfloat162S0_S0_)
        /*005c*/ 	.word	0x00000000


	//----- nvinfo : EIATTR_MIN_STACK_SIZE
	.align		4
.L_15:
        /*0060*/ 	.byte	0x04, 0x12
        /*0062*/ 	.short	(.L_17 - .L_16)
	.align		4
.L_16:
        /*0064*/ 	.word	index@(_Z9hfma2_satPf14__nv_bfloat162S0_S0_)
        /*0068*/ 	.word	0x00000000


	//----- nvinfo : EIATTR_MIN_STACK_SIZE
	.align		4
.L_17:
        /*006c*/ 	.byte	0x04, 0x12
        /*006e*/ 	.short	(.L_19 - .L_18)
	.align		4
.L_18:
        /*0070*/ 	.word	index@(_Z10hfma2_reluPf14__nv_bfloat162S0_S0_)
        /*0074*/ 	.word	0x00000000


	//----- nvinfo : EIATTR_MIN_STACK_SIZE
	.align		4
.L_19:
        /*0078*/ 	.byte	0x04, 0x12
        /*007a*/ 	.short	(.L_21 - .L_20)
	.align		4
.L_20:
        /*007c*/ 	.word	index@(_Z5hfma2Pf14__nv_bfloat162S0_S0_)
        /*0080*/ 	.word	0x00000000


	//----- nvinfo : EIATTR_MIN_STACK_SIZE
	.align		4
.L_21:
        /*0084*/ 	.byte	0x04, 0x12
        /*0086*/ 	.short	(.L_23 - .L_22)
	.align		4
.L_22:
        /*0088*/ 	.word	index@(_Z5habs2Pf14__nv_bfloat162)
        /*008c*/ 	.word	0x00000000
.L_23:


//--------------------- .nv.compat                --------------------------
	.section	.nv.compat,"",@"SHT_CUDA_COMPAT_INFO"
	.align	4
        /*0000*/ 	.byte	0x02, 0x09, 0x00, 0x00, 0x02, 0x02, 0x01, 0x00, 0x02, 0x05, 0x05, 0x00, 0x03, 0x07, 0x01, 0x01
        /*0010*/ 	.byte	0x02, 0x03, 0x00, 0x00, 0x02, 0x06, 0x01, 0x00, 0x04, 0x0b, 0x08, 0x00, 0x09, 0x00, 0x00, 0x00
        /*0020*/ 	.byte	0x00, 0x00, 0x00, 0x00


//--------------------- .nv.info._Z9hfma2_satPf14__nv_bfloat162S0_S0_ --------------------------
	.section	.nv.info._Z9hfma2_satPf14__nv_bfloat162S0_S0_,"",@"SHT_CUDA_INFO"
	.sectionflags	@""
	.align	4


	//----- nvinfo : EIATTR_CUDA_API_VERSION
	.align		4
        /*0000*/ 	.byte	0x04, 0x37
        /*0002*/ 	.short	(.L_25 - .L_24)
.L_24:
        /*0004*/ 	.word	0x00000082


	//----- nvinfo : EIATTR_KPARAM_INFO
	.align		4
.L_25:
        /*0008*/ 	.byte	0x04, 0x17
        /*000a*/ 	.short	(.L_27 - .L_26)
.L_26:
        /*000c*/ 	.word	0x00000000
        /*0010*/ 	.short	0x0003
        /*0012*/ 	.short	0x0010
        /*0014*/ 	.byte	0x00, 0xf0, 0x11, 0x00


	//----- nvinfo : EIATTR_KPARAM_INFO
	.align		4
.L_27:
        /*0018*/ 	.byte	0x04, 0x17
        /*001a*/ 	.short	(.L_29 - .L_28)
.L_28:
        /*001c*/ 	.word	0x00000000
        /*0020*/ 	.short	0x0002
        /*0022*/ 	.short	0x000c
        /*0024*/ 	.byte	0x00, 0xf0, 0x11, 0x00


	//----- nvinfo : EIATTR_KPARAM_INFO
	.align		4
.L_29:
        /*0028*/ 	.byte	0x04, 0x17
        /*002a*/ 	.short	(.L_31 - .L_30)
.L_30:
        /*002c*/ 	.word	0x00000000
        /*0030*/ 	.short	0x0001
        /*0032*/ 	.short	0x0008
        /*0034*/ 	.byte	0x00, 0xf0, 0x11, 0x00


	//----- nvinfo : EIATTR_KPARAM_INFO
	.align		4
.L_31:
        /*0038*/ 	.byte	0x04, 0x17
        /*003a*/ 	.short	(.L_33 - .L_32)
.L_32:
        /*003c*/ 	.word	0x00000000
        /*0040*/ 	.short	0x0000
        /*0042*/ 	.short	0x0000
        /*0044*/ 	.byte	0x00, 0xf5, 0x21, 0x00


	//----- nvinfo : EIATTR_SPARSE_MMA_MASK
	.align		4
.L_33:
        /*0048*/ 	.byte	0x03, 0x50
        /*004a*/ 	.short	0x0000


	//----- nvinfo : EIATTR_MAXREG_COUNT
	.align		4
        /*004c*/ 	.byte	0x03, 0x1b
        /*004e*/ 	.short	0x00ff


	//----- nvinfo : EIATTR_MERCURY_ISA_VERSION
	.align		4
        /*0050*/ 	.byte	0x03, 0x5f
        /*0052*/ 	.short	0x0101


	//----- nvinfo : EIATTR_VRC_CTA_INIT_COUNT
	.align		4
        /*0054*/ 	.byte	0x02, 0x4a
	.zero		1
	.zero		1


	//----- nvinfo : EIATTR_EXIT_INSTR_OFFSETS
	.align		4
        /*0058*/ 	.byte	0x04, 0x1c
        /*005a*/ 	.short	(.L_35 - .L_34)


	//   ....[0]....
.L_34:
        /*005c*/ 	.word	0x000000d0


	//----- nvinfo : EIATTR_CBANK_PARAM_SIZE
	.align		4
.L_35:
        /*0060*/ 	.byte	0x03, 0x19
        /*0062*/ 	.short	0x0014


	//----- nvinfo : EIATTR_PARAM_CBANK
	.align		4
        /*0064*/ 	.byte	0x04, 0x0a
        /*0066*/ 	.short	(.L_37 - .L_36)
	.align		4
.L_36:
        /*0068*/ 	.word	index@(.nv.constant0._Z9hfma2_satPf14__nv_bfloat162S0_S0_)
        /*006c*/ 	.short	0x0380
        /*006e*/ 	.short	0x0014


	//----- nvinfo : EIATTR_SW_WAR
	.align		4
.L_37:
        /*0070*/ 	.byte	0x04, 0x36
        /*0072*/ 	.short	(.L_39 - .L_38)
.L_38:
        /*0074*/ 	.word	0x00000008
.L_39:


//--------------------- .nv.info._Z10hfma2_reluPf14__nv_bfloat162S0_S0_ --------------------------
	.section	.nv.info._Z10hfma2_reluPf14__nv_bfloat162S0_S0_,"",@"SHT_CUDA_INFO"
	.sectionflags	@""
	.align	4


	//----- nvinfo : EIATTR_CUDA_API_VERSION
	.align		4
        /*0000*/ 	.byte	0x04, 0x37
        /*0002*/ 	.short	(.L_41 - .L_40)
.L_40:
        /*0004*/ 	.word	0x00000082


	//----- nvinfo : EIATTR_KPARAM_INFO
	.align		4
.L_41:
        /*0008*/ 	.byte	0x04, 0x17
        /*000a*/ 	.short	(.L_43 - .L_42)
.L_42:
        /*000c*/ 	.word	0x00000000
        /*0010*/ 	.short	0x0003
        /*0012*/ 	.short	0x0010
        /*0014*/ 	.byte	0x00, 0xf0, 0x11, 0x00


	//----- nvinfo : EIATTR_KPARAM_INFO
	.align		4
.L_43:
        /*0018*/ 	.byte	0x04, 0x17
        /*001a*/ 	.short	(.L_45 - .L_44)
.L_44:
        /*001c*/ 	.word	0x00000000
        /*0020*/ 	.short	0x0002
        /*0022*/ 	.short	0x000c
        /*0024*/ 	.byte	0x00, 0xf0, 0x11, 0x00


	//----- nvinfo : EIATTR_KPARAM_INFO
	.align		4
.L_45:
        /*0028*/ 	.byte	0x04, 0x17
        /*002a*/ 	.short	(.L_47 - .L_46)
.L_46:
        /*002c*/ 	.word	0x00000000
        /*0030*/ 	.short	0x0001
        /*0032*/ 	.short	0x0008
        /*0034*/ 	.byte	0x00, 0xf0, 0x11, 0x00


	//----- nvinfo : EIATTR_KPARAM_INFO
	.align		4
.L_47:
        /*0038*/ 	.byte	0x04, 0x17
        /*003a*/ 	.short	(.L_49 - .L_48)
.L_48:
        /*003c*/ 	.word	0x00000000
        /*0040*/ 	.short	0x0000
        /*0042*/ 	.short	0x0000
        /*0044*/ 	.byte	0x00, 0xf5, 0x21, 0x00


	//----- nvinfo : EIATTR_SPARSE_MMA_MASK
	.align		4
.L_49:
        /*0048*/ 	.byte	0x03, 0x50
        /*004a*/ 	.short	0x0000


	//----- nvinfo : EIATTR_MAXREG_COUNT
	.align		4
        /*004c*/ 	.byte	0x03, 0x1b
        /*004e*/ 	.short	0x00ff


	//----- nvinfo : EIATTR_MERCURY_ISA_VERSION
	.align		4
        /*0050*/ 	.byte	0x03, 0x5f
        /*0052*/ 	.short	0x0101


	//----- nvinfo : EIATTR_VRC_CTA_INIT_COUNT
	.align		4
        /*0054*/ 	.byte	0x02, 0x4a
	.zero		1
	.zero		1


	//----- nvinfo : EIATTR_EXIT_INSTR_OFFSETS
	.align		4
        /*0058*/ 	.byte	0x04, 0x1c
        /*005a*/ 	.short	(.L_51 - .L_50)


	//   ....[0]....
.L_50:
        /*005c*/ 	.word	0x000000b0


	//----- nvinfo : EIATTR_CBANK_PARAM_SIZE
	.align		4
.L_51:
        /*0060*/ 	.byte	0x03, 0x19
        /*0062*/ 	.short	0x0014


	//----- nvinfo : EIATTR_PARAM_CBANK
	.align		4
        /*0064*/ 	.byte	0x04, 0x0a
        /*0066*/ 	.short	(.L_53 - .L_52)
	.align		4
.L_52:
        /*0068*/ 	.word	index@(.nv.constant0._Z10hfma2_reluPf14__nv_bfloat162S0_S0_)
        /*006c*/ 	.short	0x0380
        /*006e*/ 	.short	0x0014


	//----- nvinfo : EIATTR_SW_WAR
	.align		4
.L_53:
        /*0070*/ 	.byte	0x04, 0x36
        /*0072*/ 	.short	(.L_55 - .L_54)
.L_54:
        /*0074*/ 	.word	0x00000008
.L_55:


//--------------------- .nv.info._Z5hfma2Pf14__nv_bfloat162S0_S0_ --------------------------
	.section	.nv.info._Z5hfma2Pf14__nv_bfloat162S0_S0_,"",@"SHT_CUDA_INFO"
	.sectionflags	@""
	.align	4


	//----- nvinfo : EIATTR_CUDA_API_VERSION
	.align		4
        /*0000*/ 	.byte	0x04, 0x37
        /*0002*/ 	.short	(.L_57 - .L_56)
.L_56:
        /*0004*/ 	.word	0x00000082


	//----- nvinfo : EIATTR_KPARAM_INFO
	.align		4
.L_57:
        /*0008*/ 	.byte	0x04, 0x17
        /*000a*/ 	.short	(.L_59 - .L_58)
.L_58:
        /*000c*/ 	.word	0x00000000
        /*0010*/ 	.short	0x0003
        /*0012*/ 	.short	0x0010
        /*0014*/ 	.byte	0x00, 0xf0, 0x11, 0x00


	//----- nvinfo : EIATTR_KPARAM_INFO
	.align		4
.L_59:
        /*0018*/ 	.byte	0x04, 0x17
        /*001a*/ 	.short	(.L_61 - .L_60)
.L_60:
        /*001c*/ 	.word	0x00000000
        /*0020*/ 	.short	0x0002
        /*0022*/ 	.short	0x000c
        /*0024*/ 	.byte	0x00, 0xf0, 0x11, 0x00


	//----- nvinfo : EIATTR_KPARAM_INFO
	.align		4
.L_61:
        /*0028*/ 	.byte	0x04, 0x17
        /*002a*/ 	.short	(.L_63 - .L_62)
.L_62:
        /*002c*/ 	.word	0x00000000
        /*0030*/ 	.short	0x0001
        /*0032*/ 	.short	0x0008
        /*0034*/ 	.byte	0x00, 0xf0, 0x11, 0x00


	//----- nvinfo : EIATTR_KPARAM_INFO
	.align		4
.L_63:
        /*0038*/ 	.byte	0x04, 0x17
        /*003a*/ 	.short	(.L_65 - .L_64)
.L_64:
        /*003c*/ 	.word	0x00000000
        /*0040*/ 	.short	0x0000
        /*0042*/ 	.short	0x0000
        /*0044*/ 	.byte	0x00, 0xf5, 0x21, 0x00


	//----- nvinfo : EIATTR_SPARSE_MMA_MASK
	.align		4
.L_65:
        /*0048*/ 	.byte	0x03, 0x50
        /*004a*/ 	.short	0x0000


	//----- nvinfo : EIATTR_MAXREG_COUNT
	.align		4
        /*004c*/ 	.byte	0x03, 0x1b
        /*004e*/ 	.short	0x00ff


	//----- nvinfo : EIATTR_MERCURY_ISA_VERSION
	.align		4
        /*0050*/ 	.byte	0x03, 0x5f
        /*0052*/ 	.short	0x0101


	//----- nvinfo : EIATTR_VRC_CTA_INIT_COUNT
	.align		4
        /*0054*/ 	.byte	0x02, 0x4a
	.zero		1
	.zero		1


	//----- nvinfo : EIATTR_EXIT_INSTR_OFFSETS
	.align		4
        /*0058*/ 	.byte	0x04, 0x1c
        /*005a*/ 	.short	(.L_67 - .L_66)


	//   ....[0]....
.L_66:
        /*005c*/ 	.word	0x000000b0


	//----- nvinfo : EIATTR_CBANK_PARAM_SIZE
	.align		4
.L_67:
        /*0060*/ 	.byte	0x03, 0x19
        /*0062*/ 	.short	0x0014


	//----- nvinfo : EIATTR_PARAM_CBANK
	.align		4
        /*0064*/ 	.byte	0x04, 0x0a
        /*0066*/ 	.short	(.L_69 - .L_68)
	.align		4
.L_68:
        /*0068*/ 	.word	index@(.nv.constant0._Z5hfma2Pf14__nv_bfloat162S0_S0_)
        /*006c*/ 	.short	0x0380
        /*006e*/ 	.short	0x0014


	//----- nvinfo : EIATTR_SW_WAR
	.align		4
.L_69:
        /*0070*/ 	.byte	0x04, 0x36
        /*0072*/ 	.short	(.L_71 - .L_70)
.L_70:
        /*0074*/ 	.word	0x00000008
.L_71:


//--------------------- .nv.info._Z5habs2Pf14__nv_bfloat162 --------------------------
	.section	.nv.info._Z5habs2Pf14__nv_bfloat162,"",@"SHT_CUDA_INFO"
	.sectionflags	@""
	.align	4


	//----- nvinfo : EIATTR_CUDA_API_VERSION
	.align		4
        /*0000*/ 	.byte	0x04, 0x37
        /*0002*/ 	.short	(.L_73 - .L_72)
.L_72:
        /*0004*/ 	.word	0x00000082


	//----- nvinfo : EIATTR_KPARAM_INFO
	.align		4
.L_73:
        /*0008*/ 	.byte	0x04, 0x17
        /*000a*/ 	.short	(.L_75 - .L_74)
.L_74:
        /*000c*/ 	.word	0x00000000
        /*0010*/ 	.short	0x0001
        /*0012*/ 	.short	0x0008
        /*0014*/ 	.byte	0x00, 0xf0, 0x11, 0x00


	//----- nvinfo : EIATTR_KPARAM_INFO
	.align		4
.L_75:
        /*0018*/ 	.byte	0x04, 0x17
        /*001a*/ 	.short	(.L_77 - .L_76)
.L_76:
        /*001c*/ 	.word	0x00000000
        /*0020*/ 	.short	0x0000
        /*0022*/ 	.short	0x0000
        /*0024*/ 	.byte	0x00, 0xf5, 0x21, 0x00


	//----- nvinfo : EIATTR_SPARSE_MMA_MASK
	.align		4
.L_77:
        /*0028*/ 	.byte	0x03, 0x50
        /*002a*/ 	.short	0x0000


	//----- nvinfo : EIATTR_MAXREG_COUNT
	.align		4
        /*002c*/ 	.byte	0x03, 0x1b
        /*002e*/ 	.short	0x00ff


	//----- nvinfo : EIATTR_MERCURY_ISA_VERSION
	.align		4
        /*0030*/ 	.byte	0x03, 0x5f
        /*0032*/ 	.short	0x0101


	//----- nvinfo : EIATTR_VRC_CTA_INIT_COUNT
	.align		4
        /*0034*/ 	.byte	0x02, 0x4a
	.zero		1
	.zero		1


	//----- nvinfo : EIATTR_EXIT_INSTR_OFFSETS
	.align		4
        /*0038*/ 	.byte	0x04, 0x1c
        /*003a*/ 	.short	(.L_79 - .L_78)


	//   ....[0]....
.L_78:
        /*003c*/ 	.word	0x000000a0


	//----- nvinfo : EIATTR_CBANK_PARAM_SIZE
	.align		4
.L_79:
        /*0040*/ 	.byte	0x03, 0x19
        /*0042*/ 	.short	0x000c


	//----- nvinfo : EIATTR_PARAM_CBANK
	.align		4
        /*0044*/ 	.byte	0x04, 0x0a
        /*0046*/ 	.short	(.L_81 - .L_80)
	.align		4
.L_80:
        /*0048*/ 	.word	index@(.nv.constant0._Z5habs2Pf14__nv_bfloat162)
        /*004c*/ 	.short	0x0380
        /*004e*/ 	.short	0x000c


	//----- nvinfo : EIATTR_SW_WAR
	.align		4
.L_81:
        /*0050*/ 	.byte	0x04, 0x36
        /*0052*/ 	.short	(.L_83 - .L_82)
.L_82:
        /*0054*/ 	.word	0x00000008
.L_83:


//--------------------- .nv.callgraph             --------------------------
	.section	.nv.callgraph,"",@"SHT_CUDA_CALLGRAPH"
	.align	4
	.sectionentsize	8
	.align		4
        /*0000*/ 	.word	0x00000000
	.align		4
        /*0004*/ 	.word	0xffffffff
	.align		4
        /*0008*/ 	.word	0x00000000
	.align		4
        /*000c*/ 	.word	0xfffffffe
	.align		4
        /*0010*/ 	.word	0x00000000
	.align		4
        /*0014*/ 	.word	0xfffffffd
	.align		4
        /*0018*/ 	.word	0x00000000
	.align		4
        /*001c*/ 	.word	0xfffffffc


//--------------------- .text._Z9hfma2_satPf14__nv_bfloat162S0_S0_ --------------------------
	.section	.text._Z9hfma2_satPf14__nv_bfloat162S0_S0_,"ax",@progbits
	.align	128
        .global         _Z9hfma2_satPf14__nv_bfloat162S0_S0_
        .type           _Z9hfma2_satPf14__nv_bfloat162S0_S0_,@function
        .size           _Z9hfma2_satPf14__nv_bfloat162S0_S0_,(.L_x_4 - _Z9hfma2_satPf14__nv_bfloat162S0_S0_)
        .other          _Z9hfma2_satPf14__nv_bfloat162S0_S0_,@"STO_CUDA_ENTRY STV_DEFAULT"
_Z9hfma2_satPf14__nv_bfloat162S0_S0_:
.text._Z9hfma2_satPf14__nv_bfloat162S0_S0_:
[----:B------:R-:W-:Y:S08]  /*0000*/  LDC R1, c[0x0][0x37c] ;  /* 0x0000df00ff017b82 */ /* 0x000ff00000000800 */
[----:B------:R-:W0:Y:S01]  /*0010*/  LDC R0, c[0x0][0x390] ;  /* 0x0000e400ff007b82 */ /* 0x000e220000000800 */
[----:B------:R-:W1:Y:S07]  /*0020*/  LDCU.64 UR4, c[0x0][0x358] ;  /* 0x00006b00ff0477ac */ /* 0x000e6e0008000a00 */
[----:B------:R-:W0:Y:S08]  /*0030*/  LDC.64 R4, c[0x0][0x388] ;  /* 0x0000e200ff047b82 */ /* 0x000e300000000a00 */
[----:B------:R-:W1:Y:S01]  /*0040*/  LDC.64 R2, c[0x0][0x380] ;  /* 0x0000e000ff027b82 */ /* 0x000e620000000a00 */
[----:B0-----:R-:W-:-:S05]  /*0050*/  HFMA2.BF16_V2 R0, R4, R5, R0 ;  /* 0x0000000504007231 */ /* 0x001fca0000200000 */
[----:B------:R-:W-:-:S04]  /*0060*/  HMNMX2.BF16_V2 R0, R0, RZ.H0_H0, !PT ;  /* 0x200000ff00007240 */ /* 0x000fc80007a00000 */
[----:B------:R-:W-:-:S05]  /*0070*/  HMNMX2.BF16_V2 R0, R0, 1, 1, PT ;  /* 0x3f803f8000007840 */ /* 0x000fca0003a00000 */
[C---:B------:R-:W-:Y:S01]  /*0080*/  PRMT R4, R0.reuse, 0x7632, R4 ;  /* 0x0000763200047816 */ /* 0x040fe20000000004 */
[----:B------:R-:W-:-:S04]  /*0090*/  IMAD.U32 R5, R0, 0x10000, RZ ;  /* 0x0001000000057824 */ /* 0x000fc800078e00ff */
[----:B------:R-:W-:Y:S01]  /*00a0*/  IMAD.U32 R7, R4, 0x10000, RZ ;  /* 0x0001000004077824 */ /* 0x000fe200078e00ff */
[----:B-1----:R-:W-:Y:S04]  /*00b0*/  STG.E desc[UR4][R2.64], R5 ;  /* 0x0000000502007986 */ /* 0x002fe8000c101904 */
[----:B------:R-:W-:Y:S01]  /*00c0*/  STG.E desc[UR4][R2.64+0x4], R7 ;  /* 0x0000040702007986 */ /* 0x000fe2000c101904 */
[----:B------:R-:W-:Y:S05]  /*00d0*/  EXIT ;  /* 0x000000000000794d */ /* 0x000fea0003800000 */
.L_x_0:
[----:B------:R-:W-:-:S00]  /*00e0*/  BRA `(.L_x_0) ;  /* 0xfffffffc00fc7947 */ /* 0x000fc0000383ffff */
[----:B------:R-:W-:-:S00]  /*00f0*/  NOP ;  /* 0x0000000000007918 */ /* 0x000fc00000000000 */
        /* <DEDUP_REMOVED lines=8> */
.L_x_4:


//--------------------- .text._Z10hfma2_reluPf14__nv_bfloat162S0_S0_ --------------------------
	.section	.text._Z10hfma2_reluPf14__nv_bfloat162S0_S0_,"ax",@progbits
	.align	128
        .global         _Z10hfma2_reluPf14__nv_bfloat162S0_S0_
        .type           _Z10hfma2_reluPf14__nv_bfloat162S0_S0_,@function
        .size           _Z10hfma2_reluPf14__nv_bfloat162S0_S0_,(.L_x_5 - _Z10hfma2_reluPf14__nv_bfloat162S0_S0_)
        .other          _Z10hfma2_reluPf14__nv_bfloat162S0_S0_,@"STO_CUDA_ENTRY STV_DEFAULT"
_Z10hfma2_reluPf14__nv_bfloat162S0_S0_:
.text._Z10hfma2_reluPf14__nv_bfloat162S0_S0_:
[----:B------:R-:W-:Y:S08]  /*0000*/  LDC R1, c[0x0][0x37c] ;  /* 0x0000df00ff017b82 */ /* 0x000ff00000000800 */
[----:B------:R-:W0:Y:S01]  /*0010*/  LDC R0, c[0x0][0x390] ;  /* 0x0000e400ff007b82 */ /* 0x000e220000000800 */
[----:B------:R-:W1:Y:S07]  /*0020*/  LDCU.64 UR4, c[0x0][0x358] ;  /* 0x00006b00ff0477ac */ /* 0x000e6e0008000a00 */
[----:B------:R-:W0:Y:S08]  /*0030*/  LDC.64 R4, c[0x0][0x388] ;  /* 0x0000e200ff047b82 */ /* 0x000e300000000a00 */
[----:B------:R-:W1:Y:S01]  /*0040*/  LDC.64 R2, c[0x0][0x380] ;  /* 0x0000e000ff027b82 */ /* 0x000e620000000a00 */
[----:B0-----:R-:W-:-:S05]  /*0050*/  HFMA2.BF16_V2.RELU R0, R4, R5, R0 ;  /* 0x0000000504007231 */ /* 0x001fca0003a08000 */
[C---:B------:R-:W-:Y:S02]  /*0060*/  PRMT R4, R0.reuse, 0x7632, R4 ;  /* 0x0000763200047816 */ /* 0x040fe40000000004 */
[----:B------:R-:W-:Y:S02]  /*0070*/  SHF.L.U32 R5, R0, 0x10, RZ ;  /* 0x0000001000057819 */ /* 0x000fe400000006ff */
[----:B------:R-:W-:-:S03]  /*0080*/  SHF.L.U32 R7, R4, 0x10, RZ ;  /* 0x0000001004077819 */ /* 0x000fc600000006ff */
[----:B-1----:R-:W-:Y:S04]  /*0090*/  STG.E desc[UR4][R2.64], R5 ;  /* 0x0000000502007986 */ /* 0x002fe8000c101904 */
[----:B------:R-:W-:Y:S01]  /*00a0*/  STG.E desc[UR4][R2.64+0x4], R7 ;  /* 0x0000040702007986 */ /* 0x000fe2000c101904 */
[----:B------:R-:W-:Y:S05]  /*00b0*/  EXIT ;  /* 0x000000000000794d */ /* 0x000fea0003800000 */
.L_x_1:
        /* <DEDUP_REMOVED lines=12> */
.L_x_5:


//--------------------- .text._Z5hfma2Pf14__nv_bfloat162S0_S0_ --------------------------
	.section	.text._Z5hfma2Pf14__nv_bfloat162S0_S0_,"ax",@progbits
	.align	128
        .global         _Z5hfma2Pf14__nv_bfloat162S0_S0_
        .type           _Z5hfma2Pf14__nv_bfloat162S0_S0_,@function
        .size           _Z5hfma2Pf14__nv_bfloat162S0_S0_,(.L_x_6 - _Z5hfma2Pf14__nv_bfloat162S0_S0_)
        .other          _Z5hfma2Pf14__nv_bfloat162S0_S0_,@"STO_CUDA_ENTRY STV_DEFAULT"
_Z5hfma2Pf14__nv_bfloat162S0_S0_:
.text._Z5hfma2Pf14__nv_bfloat162S0_S0_:
[----:B------:R-:W-:Y:S08]  /*0000*/  LDC R1, c[0x0][0x37c] ;  /* 0x0000df00ff017b82 */ /* 0x000ff00000000800 */
[----:B------:R-:W0:Y:S01]  /*0010*/  LDC R0, c[0x0][0x390] ;  /* 0x0000e400ff007b82 */ /* 0x000e220000000800 */
[----:B------:R-:W1:Y:S07]  /*0020*/  LDCU.64 UR4, c[0x0][0x358] ;  /* 0x00006b00ff0477ac */ /* 0x000e6e0008000a00 */
[----:B------:R-:W0:Y:S08]  /*0030*/  LDC.64 R4, c[0x0][0x388] ;  /* 0x0000e200ff047b82 */ /* 0x000e300000000a00 */
[----:B------:R-:W1:Y:S01]  /*0040*/  LDC.64 R2, c[0x0][0x380] ;  /* 0x0000e000ff027b82 */ /* 0x000e620000000a00 */
[----:B0-----:R-:W-:-:S05]  /*0050*/  HFMA2.BF16_V2 R0, R4, R5, R0 ;  /* 0x0000000504007231 */ /* 0x001fca0000200000 */
[C---:B------:R-:W-:Y:S02]  /*0060*/  PRMT R4, R0.reuse, 0x7632, R4 ;  /* 0x0000763200047816 */ /* 0x040fe40000000004 */
[----:B------:R-:W-:Y:S02]  /*0070*/  SHF.L.U32 R5, R0, 0x10, RZ ;  /* 0x0000001000057819 */ /* 0x000fe400000006ff */
[----:B------:R-:W-:-:S03]  /*0080*/  SHF.L.U32 R7, R4, 0x10, RZ ;  /* 0x0000001004077819 */ /* 0x000fc600000006ff */
[----:B-1----:R-:W-:Y:S04]  /*0090*/  STG.E desc[UR4][R2.64], R5 ;  /* 0x0000000502007986 */ /* 0x002fe8000c101904 */
[----:B------:R-:W-:Y:S01]  /*00a0*/  STG.E desc[UR4][R2.64+0x4], R7 ;  /* 0x0000040702007986 */ /* 0x000fe2000c101904 */
[----:B------:R-:W-:Y:S05]  /*00b0*/  EXIT ;  /* 0x000000000000794d */ /* 0x000fea0003800000 */
.L_x_2:
        /* <DEDUP_REMOVED lines=12> */
.L_x_6:


//--------------------- .text._Z5habs2Pf14__nv_bfloat162 --------------------------
	.section	.text._Z5habs2Pf14__nv_bfloat162,"ax",@progbits
	.align	128
        .global         _Z5habs2Pf14__nv_bfloat162
        .type           _Z5habs2Pf14__nv_bfloat162,@function
        .size           _Z5habs2Pf14__nv_bfloat162,(.L_x_7 - _Z5habs2Pf14__nv_bfloat162)
        .other          _Z5habs2Pf14__nv_bfloat162,@"STO_CUDA_ENTRY STV_DEFAULT"
_Z5habs2Pf14__nv_bfloat162:
.text._Z5habs2Pf14__nv_bfloat162:
[----:B------:R-:W-:Y:S08]  /*0000*/  LDC R1, c[0x0][0x37c] ;  /* 0x0000df00ff017b82 */ /* 0x000ff00000000800 */
[----:B------:R-:W0:Y:S01]  /*0010*/  LDC R0, c[0x0][0x388] ;  /* 0x0000e200ff007b82 */ /* 0x000e220000000800 */
[----:B------:R-:W1:Y:S07]  /*0020*/  LDCU.64 UR4, c[0x0][0x358] ;  /* 0x00006b00ff0477ac */ /* 0x000e6e0008000a00 */
[----:B------:R-:W1:Y:S01]  /*0030*/  LDC.64 R2, c[0x0][0x380] ;  /* 0x0000e000ff027b82 */ /* 0x000e620000000a00 */
[----:B0-----:R-:W-:-:S05]  /*0040*/  HFMA2.BF16_V2 R0, -RZ.H0_H0, RZ.H0_H0, |R0| ;  /* 0x200000ffff007231 */ /* 0x001fca0000280900 */
[C---:B------:R-:W-:Y:S02]  /*0050*/  PRMT R4, R0.reuse, 0x7632, R4 ;  /* 0x0000763200047816 */ /* 0x040fe40000000004 */
[----:B------:R-:W-:Y:S02]  /*0060*/  SHF.L.U32 R5, R0, 0x10, RZ ;  /* 0x0000001000057819 */ /* 0x000fe400000006ff */
[----:B------:R-:W-:-:S03]  /*0070*/  SHF.L.U32 R7, R4, 0x10, RZ ;  /* 0x0000001004077819 */ /* 0x000fc600000006ff */
[----:B-1----:R-:W-:Y:S04]  /*0080*/  STG.E desc[UR4][R2.64], R5 ;  /* 0x0000000502007986 */ /* 0x002fe8000c101904 */
[----:B------:R-:W-:Y:S01]  /*0090*/  STG.E desc[UR4][R2.64+0x4], R7 ;  /* 0x0000040702007986 */ /* 0x000fe2000c101904 */
[----:B------:R-:W-:Y:S05]  /*00a0*/  EXIT ;  /* 0x000000000000794d */ /* 0x000fea0003800000 */
.L_x_3:
        /* <DEDUP_REMOVED lines=13> */
.L_x_7:


//--------------------- .nv.shared.reserved.0     --------------------------
	.section	.nv.shared.reserved.0,"aw",@nobits
	.weak		__nv_reservedSMEM_offset_0_alias
	.size		__nv_reservedSMEM_offset_0_alias, 0, 64
	.other		__nv_reservedSMEM_offset_0_alias,@"STO_CUDA_RESERVED_SHARED STV_DEFAULT"
__nv_reservedSMEM_offset_0_alias:
	.zero		0
	.zero		64


//--------------------- .nv.constant0._Z9hfma2_satPf14__nv_bfloat162S0_S0_ --------------------------
	.section	.nv.constant0._Z9hfma2_satPf14__nv_bfloat162S0_S0_,"a",@progbits
	.sectionflags	@""
	.align	4
.nv.constant0._Z9hfma2_satPf14__nv_bfloat162S0_S0_:
	.zero		916


//--------------------- .nv.constant0._Z10hfma2_reluPf14__nv_bfloat162S0_S0_ --------------------------
	.section	.nv.constant0._Z10hfma2_reluPf14__nv_bfloat162S0_S0_,"a",@progbits
	.sectionflags	@""
	.align	4
.nv.constant0._Z10hfma2_reluPf14__nv_bfloat162S0_S0_:
	.zero		916


//--------------------- .nv.constant0._Z5hfma2Pf14__nv_bfloat162S0_S0_ --------------------------
	.section	.nv.constant0._Z5hfma2Pf14__nv_bfloat162S0_S0_,"a",@progbits
	.sectionflags	@""
	.align	4
.nv.constant0._Z5hfma2Pf14__nv_bfloat162S0_S0_:
	.zero		916


//--------------------- .nv.constant0._Z5habs2Pf14__nv_bfloat162 --------------------------
	.section	.nv.constant0._Z5habs2Pf14__nv_bfloat162,"a",@progbits
	.sectionflags	@""
	.align	4
.nv.constant0._Z5habs2Pf14__nv_bfloat162:
	.zero		908


//--------------------- SYMBOLS --------------------------

	.type		.nv.reservedSmem.offset0,@object
	.size		.nv.reservedSmem.offset0,0x4
